//
// Generated by NVIDIA NVVM Compiler
//
// Compiler Build ID: CL-36424714
// Cuda compilation tools, release 13.0, V13.0.88
// Based on NVVM 20.0.0
//

.version 9.0
.target sm_100
.address_size 64

	// .globl	_Z10kernel_mmmiPfS_S_

.visible .entry _Z10kernel_mmmiPfS_S_(
	.param .u32 _Z10kernel_mmmiPfS_S__param_0,
	.param .u64 .ptr .align 1 _Z10kernel_mmmiPfS_S__param_1,
	.param .u64 .ptr .align 1 _Z10kernel_mmmiPfS_S__param_2,
	.param .u64 .ptr .align 1 _Z10kernel_mmmiPfS_S__param_3
)
{
	.reg .pred 	%p<10>;
	.reg .b32 	%r<39>;
	.reg .b32 	%f<68>;
	.reg .b64 	%rd<67>;

	ld.param.u32 	%r17, [_Z10kernel_mmmiPfS_S__param_0];
	ld.param.u64 	%rd14, [_Z10kernel_mmmiPfS_S__param_1];
	ld.param.u64 	%rd15, [_Z10kernel_mmmiPfS_S__param_2];
	cvta.to.global.u64 	%rd1, %rd15;
	cvta.to.global.u64 	%rd2, %rd14;
	mov.u32 	%r18, %ctaid.x;
	mov.u32 	%r19, %ctaid.y;
	mov.u32 	%r20, %tid.x;
	mov.u32 	%r21, %tid.y;
	mov.u32 	%r22, %ntid.x;
	mad.lo.s32 	%r1, %r18, %r22, %r20;
	mov.u32 	%r23, %ntid.y;
	mad.lo.s32 	%r2, %r19, %r23, %r21;
	setp.lt.s32 	%p1, %r17, 1;
	mov.f32 	%f67, 0f00000000;
	@%p1 bra 	$L__BB0_12;
	mul.lo.s32 	%r3, %r2, %r17;
	and.b32  	%r4, %r17, 7;
	setp.lt.u32 	%p2, %r17, 8;
	mov.f32 	%f67, 0f00000000;
	mov.b32 	%r37, 0;
	@%p2 bra 	$L__BB0_4;
	and.b32  	%r37, %r17, 2147483640;
	neg.s32 	%r35, %r37;
	mul.wide.u32 	%rd16, %r17, 4;
	add.s64 	%rd3, %rd1, %rd16;
	mul.wide.u32 	%rd17, %r17, 8;
	add.s64 	%rd4, %rd1, %rd17;
	mul.wide.u32 	%rd18, %r17, 12;
	add.s64 	%rd5, %rd1, %rd18;
	mul.wide.u32 	%rd19, %r17, 16;
	add.s64 	%rd6, %rd1, %rd19;
	mul.wide.u32 	%rd20, %r17, 20;
	add.s64 	%rd7, %rd1, %rd20;
	mul.wide.u32 	%rd21, %r17, 24;
	add.s64 	%rd8, %rd1, %rd21;
	mul.wide.u32 	%rd22, %r17, 28;
	add.s64 	%rd9, %rd1, %rd22;
	mul.wide.u32 	%rd23, %r3, 4;
	add.s64 	%rd24, %rd23, %rd2;
	add.s64 	%rd66, %rd24, 16;
	mov.f32 	%f67, 0f00000000;
	mov.u32 	%r34, %r1;
$L__BB0_3:
	.pragma "nounroll";
	mul.wide.s32 	%rd25, %r34, 4;
	add.s64 	%rd26, %rd3, %rd25;
	add.s64 	%rd27, %rd4, %rd25;
	add.s64 	%rd28, %rd5, %rd25;
	add.s64 	%rd29, %rd6, %rd25;
	add.s64 	%rd30, %rd7, %rd25;
	add.s64 	%rd31, %rd8, %rd25;
	add.s64 	%rd32, %rd9, %rd25;
	add.s64 	%rd33, %rd1, %rd25;
	ld.global.f32 	%f17, [%rd66+-16];
	ld.global.f32 	%f18, [%rd33];
	fma.rn.f32 	%f19, %f17, %f18, %f67;
	ld.global.f32 	%f20, [%rd66+-12];
	ld.global.f32 	%f21, [%rd26];
	fma.rn.f32 	%f22, %f20, %f21, %f19;
	ld.global.f32 	%f23, [%rd66+-8];
	ld.global.f32 	%f24, [%rd27];
	fma.rn.f32 	%f25, %f23, %f24, %f22;
	ld.global.f32 	%f26, [%rd66+-4];
	ld.global.f32 	%f27, [%rd28];
	fma.rn.f32 	%f28, %f26, %f27, %f25;
	ld.global.f32 	%f29, [%rd66];
	ld.global.f32 	%f30, [%rd29];
	fma.rn.f32 	%f31, %f29, %f30, %f28;
	ld.global.f32 	%f32, [%rd66+4];
	ld.global.f32 	%f33, [%rd30];
	fma.rn.f32 	%f34, %f32, %f33, %f31;
	ld.global.f32 	%f35, [%rd66+8];
	ld.global.f32 	%f36, [%rd31];
	fma.rn.f32 	%f37, %f35, %f36, %f34;
	ld.global.f32 	%f38, [%rd66+12];
	ld.global.f32 	%f39, [%rd32];
	fma.rn.f32 	%f67, %f38, %f39, %f37;
	add.s32 	%r35, %r35, 8;
	shl.b32 	%r25, %r17, 3;
	add.s32 	%r34, %r34, %r25;
	add.s64 	%rd66, %rd66, 32;
	setp.ne.s32 	%p3, %r35, 0;
	@%p3 bra 	$L__BB0_3;
$L__BB0_4:
	setp.eq.s32 	%p4, %r4, 0;
	@%p4 bra 	$L__BB0_12;
	and.b32  	%r12, %r17, 3;
	setp.lt.u32 	%p5, %r4, 4;
	@%p5 bra 	$L__BB0_7;
	add.s32 	%r26, %r37, %r3;
	mul.wide.u32 	%rd34, %r26, 4;
	add.s64 	%rd35, %rd2, %rd34;
	ld.global.f32 	%f41, [%rd35];
	mad.lo.s32 	%r27, %r37, %r17, %r1;
	mul.wide.s32 	%rd36, %r27, 4;
	add.s64 	%rd37, %rd1, %rd36;
	ld.global.f32 	%f42, [%rd37];
	fma.rn.f32 	%f43, %f41, %f42, %f67;
	cvt.u64.u32 	%rd38, %r3;
	cvt.u64.u32 	%rd39, %r37;
	add.s64 	%rd40, %rd39, %rd38;
	shl.b64 	%rd41, %rd40, 2;
	add.s64 	%rd42, %rd2, %rd41;
	ld.global.f32 	%f44, [%rd42+4];
	mul.wide.u32 	%rd43, %r17, 4;
	add.s64 	%rd44, %rd37, %rd43;
	ld.global.f32 	%f45, [%rd44];
	fma.rn.f32 	%f46, %f44, %f45, %f43;
	ld.global.f32 	%f47, [%rd42+8];
	add.s64 	%rd45, %rd44, %rd43;
	ld.global.f32 	%f48, [%rd45];
	fma.rn.f32 	%f49, %f47, %f48, %f46;
	ld.global.f32 	%f50, [%rd42+12];
	add.s64 	%rd46, %rd45, %rd43;
	ld.global.f32 	%f51, [%rd46];
	fma.rn.f32 	%f67, %f50, %f51, %f49;
	add.s32 	%r37, %r37, 4;
$L__BB0_7:
	setp.eq.s32 	%p6, %r12, 0;
	@%p6 bra 	$L__BB0_12;
	setp.eq.s32 	%p7, %r12, 1;
	@%p7 bra 	$L__BB0_10;
	add.s32 	%r28, %r37, %r3;
	mul.wide.u32 	%rd47, %r28, 4;
	add.s64 	%rd48, %rd2, %rd47;
	ld.global.f32 	%f53, [%rd48];
	mad.lo.s32 	%r29, %r37, %r17, %r1;
	mul.wide.s32 	%rd49, %r29, 4;
	add.s64 	%rd50, %rd1, %rd49;
	ld.global.f32 	%f54, [%rd50];
	fma.rn.f32 	%f55, %f53, %f54, %f67;
	cvt.u64.u32 	%rd51, %r3;
	cvt.u64.u32 	%rd52, %r37;
	add.s64 	%rd53, %rd52, %rd51;
	shl.b64 	%rd54, %rd53, 2;
	add.s64 	%rd55, %rd2, %rd54;
	ld.global.f32 	%f56, [%rd55+4];
	mul.wide.u32 	%rd56, %r17, 4;
	add.s64 	%rd57, %rd50, %rd56;
	ld.global.f32 	%f57, [%rd57];
	fma.rn.f32 	%f67, %f56, %f57, %f55;
	add.s32 	%r37, %r37, 2;
$L__BB0_10:
	and.b32  	%r30, %r17, 1;
	setp.eq.b32 	%p8, %r30, 1;
	not.pred 	%p9, %p8;
	@%p9 bra 	$L__BB0_12;
	add.s32 	%r31, %r37, %r3;
	mul.wide.u32 	%rd58, %r31, 4;
	add.s64 	%rd59, %rd2, %rd58;
	ld.global.f32 	%f58, [%rd59];
	mad.lo.s32 	%r32, %r37, %r17, %r1;
	mul.wide.s32 	%rd60, %r32, 4;
	add.s64 	%rd61, %rd1, %rd60;
	ld.global.f32 	%f59, [%rd61];
	fma.rn.f32 	%f67, %f58, %f59, %f67;
$L__BB0_12:
	ld.param.u64 	%rd65, [_Z10kernel_mmmiPfS_S__param_3];
	cvta.to.global.u64 	%rd62, %rd65;
	mad.lo.s32 	%r33, %r2, %r17, %r1;
	mul.wide.s32 	%rd63, %r33, 4;
	add.s64 	%rd64, %rd62, %rd63;
	st.global.f32 	[%rd64], %f67;
	ret;

}


// ===== COMPILED SASS (sm_100) =====

	.target	sm_100

	.elftype	@"ET_EXEC"


//--------------------- .note.nv.tkinfo           --------------------------
	.section	.note.nv.tkinfo,"",@"SHT_NOTE"
	.sectionflags	@"SHF_NOTE_NV_TKINFO"
	.tkinfo
        /*0018*/ 	.word	0x00000002
        /*0030*/ 	.string	""
        /*0030*/ 	.string	"ptxas"
        /*0030*/ 	.string	"Cuda compilation tools, release 13.0, V13.0.88"
        /*0030*/ 	.string	"Build cuda_13.0.r13.0/compiler.36424714_0"
        /*0030*/ 	.string	"-arch sm_100 -m 64 "



//--------------------- .note.nv.cuinfo           --------------------------
	.section	.note.nv.cuinfo,"",@"SHT_NOTE"
	.sectionflags	@"SHF_NOTE_NV_CUINFO"
        /*0018*/ 	.short	0x0002
        /*001a*/ 	.short	0x0064
        /*001c*/ 	.short	0x0082
	.zero		2


//--------------------- .nv.info                  --------------------------
	.section	.nv.info,"",@"SHT_CUDA_INFO"
	.align	4


	//----- nvinfo : EIATTR_REGCOUNT
	.align		4
        /*0000*/ 	.byte	0x04, 0x2f
        /*0002*/ 	.short	(.L_1 - .L_0)
	.align		4
.L_0:
        /*0004*/ 	.word	index@(_Z10kernel_mmmiPfS_S_)
        /*0008*/ 	.word	0x0000001e


	//----- nvinfo : EIATTR_FRAME_SIZE
	.align		4
.L_1:
        /*000c*/ 	.byte	0x04, 0x11
        /*000e*/ 	.short	(.L_3 - .L_2)
	.align		4
.L_2:
        /*0010*/ 	.word	index@(_Z10kernel_mmmiPfS_S_)
        /*0014*/ 	.word	0x00000000


	//----- nvinfo : EIATTR_MIN_STACK_SIZE
	.align		4
.L_3:
        /*0018*/ 	.byte	0x04, 0x12
        /*001a*/ 	.short	(.L_5 - .L_4)
	.align		4
.L_4:
        /*001c*/ 	.word	index@(_Z10kernel_mmmiPfS_S_)
        /*0020*/ 	.word	0x00000000
.L_5:


//--------------------- .nv.compat                --------------------------
	.section	.nv.compat,"",@"SHT_CUDA_COMPAT_INFO"
	.align	4
        /*0000*/ 	.byte	0x02, 0x09, 0x00, 0x00, 0x02, 0x02, 0x01, 0x00, 0x02, 0x05, 0x05, 0x00, 0x03, 0x07, 0x01, 0x01
        /*0010*/ 	.byte	0x02, 0x03, 0x00, 0x00, 0x02, 0x06, 0x01, 0x00, 0x04, 0x0b, 0x08, 0x00, 0x09, 0x00, 0x00, 0x00
        /*0020*/ 	.byte	0x00, 0x00, 0x00, 0x00


//--------------------- .nv.info._Z10kernel_mmmiPfS_S_ --------------------------
	.section	.nv.info._Z10kernel_mmmiPfS_S_,"",@"SHT_CUDA_INFO"
	.sectionflags	@""
	.align	4


	//----- nvinfo : EIATTR_CUDA_API_VERSION
	.align		4
        /*0000*/ 	.byte	0x04, 0x37
        /*0002*/ 	.short	(.L_7 - .L_6)
.L_6:
        /*0004*/ 	.word	0x00000082


	//----- nvinfo : EIATTR_KPARAM_INFO
	.align		4
.L_7:
        /*0008*/ 	.byte	0x04, 0x17
        /*000a*/ 	.short	(.L_9 - .L_8)
.L_8:
        /*000c*/ 	.word	0x00000000
        /*0010*/ 	.short	0x0003
        /*0012*/ 	.short	0x0018
        /*0014*/ 	.byte	0x00, 0xf5, 0x21, 0x00


	//----- nvinfo : EIATTR_KPARAM_INFO
	.align		4
.L_9:
        /*0018*/ 	.byte	0x04, 0x17
        /*001a*/ 	.short	(.L_11 - .L_10)
.L_10:
        /*001c*/ 	.word	0x00000000
        /*0020*/ 	.short	0x0002
        /*0022*/ 	.short	0x0010
        /*0024*/ 	.byte	0x00, 0xf5, 0x21, 0x00


	//----- nvinfo : EIATTR_KPARAM_INFO
	.align		4
.L_11:
        /*0028*/ 	.byte	0x04, 0x17
        /*002a*/ 	.short	(.L_13 - .L_12)
.L_12:
        /*002c*/ 	.word	0x00000000
        /*0030*/ 	.short	0x0001
        /*0032*/ 	.short	0x0008
        /*0034*/ 	.byte	0x00, 0xf5, 0x21, 0x00


	//----- nvinfo : EIATTR_KPARAM_INFO
	.align		4
.L_13:
        /*0038*/ 	.byte	0x04, 0x17
        /*003a*/ 	.short	(.L_15 - .L_14)
.L_14:
        /*003c*/ 	.word	0x00000000
        /*0040*/ 	.short	0x0000
        /*0042*/ 	.short	0x0000
        /*0044*/ 	.byte	0x00, 0xf0, 0x11, 0x00


	//----- nvinfo : EIATTR_SPARSE_MMA_MASK
	.align		4
.L_15:
        /*0048*/ 	.byte	0x03, 0x50
        /*004a*/ 	.short	0x0000


	//----- nvinfo : EIATTR_MAXREG_COUNT
	.align		4
        /*004c*/ 	.byte	0x03, 0x1b
        /*004e*/ 	.short	0x00ff


	//----- nvinfo : EIATTR_MERCURY_ISA_VERSION
	.align		4
        /*0050*/ 	.byte	0x03, 0x5f
        /*0052*/ 	.short	0x0101


	//----- nvinfo : EIATTR_VRC_CTA_INIT_COUNT
	.align		4
        /*0054*/ 	.byte	0x02, 0x4a
	.zero		1
	.zero		1


	//----- nvinfo : EIATTR_EXIT_INSTR_OFFSETS
	.align		4
        /*0058*/ 	.byte	0x04, 0x1c
        /*005a*/ 	.short	(.L_17 - .L_16)


	//   ....[0]....
.L_16:
        /*005c*/ 	.word	0x00000ac0


	//----- nvinfo : EIATTR_CBANK_PARAM_SIZE
	.align		4
.L_17:
        /*0060*/ 	.byte	0x03, 0x19
        /*0062*/ 	.short	0x0020


	//----- nvinfo : EIATTR_PARAM_CBANK
	.align		4
        /*0064*/ 	.byte	0x04, 0x0a
        /*0066*/ 	.short	(.L_19 - .L_18)
	.align		4
.L_18:
        /*0068*/ 	.word	index@(.nv.constant0._Z10kernel_mmmiPfS_S_)
        /*006c*/ 	.short	0x0380
        /*006e*/ 	.short	0x0020


	//----- nvinfo : EIATTR_SW_WAR
	.align		4
.L_19:
        /*0070*/ 	.byte	0x04, 0x36
        /*0072*/ 	.short	(.L_21 - .L_20)
.L_20:
        /*0074*/ 	.word	0x00000008
.L_21:


//--------------------- .nv.callgraph             --------------------------
	.section	.nv.callgraph,"",@"SHT_CUDA_CALLGRAPH"
	.align	4
	.sectionentsize	8
	.align		4
        /*0000*/ 	.word	0x00000000
	.align		4
        /*0004*/ 	.word	0xffffffff
	.align		4
        /*0008*/ 	.word	0x00000000
	.align		4
        /*000c*/ 	.word	0xfffffffe
	.align		4
        /*0010*/ 	.word	0x00000000
	.align		4
        /*0014*/ 	.word	0xfffffffd
	.align		4
        /*0018*/ 	.word	0x00000000
	.align		4
        /*001c*/ 	.word	0xfffffffc


//--------------------- .text._Z10kernel_mmmiPfS_S_ --------------------------
	.section	.text._Z10kernel_mmmiPfS_S_,"ax",@progbits
	.align	128
        .global         _Z10kernel_mmmiPfS_S_
        .type           _Z10kernel_mmmiPfS_S_,@function
        .size           _Z10kernel_mmmiPfS_S_,(.L_x_5 - _Z10kernel_mmmiPfS_S_)
        .other          _Z10kernel_mmmiPfS_S_,@"STO_CUDA_ENTRY STV_DEFAULT"
_Z10kernel_mmmiPfS_S_:
.text._Z10kernel_mmmiPfS_S_:
[----:B------:R-:W-:Y:S01]  /*0000*/  LDC R1, c[0x0][0x37c] ;  /* 0x0000df00ff017b82 */ /* 0x000fe20000000800 */
[----:B------:R-:W0:Y:S01]  /*0010*/  S2R R0, SR_TID.X ;  /* 0x0000000000007919 */ /* 0x000e220000002100 */
[----:B------:R-:W1:Y:S06]  /*0020*/  LDCU UR18, c[0x0][0x380] ;  /* 0x00007000ff1277ac */ /* 0x000e6c0008000800 */
[----:B------:R-:W0:Y:S01]  /*0030*/  LDC R3, c[0x0][0x360] ;  /* 0x0000d800ff037b82 */ /* 0x000e220000000800 */
[----:B------:R-:W-:Y:S01]  /*0040*/  HFMA2 R12, -RZ, RZ, 0, 0 ;  /* 0x00000000ff0c7431 */ /* 0x000fe200000001ff */
[----:B------:R-:W2:Y:S01]  /*0050*/  S2R R13, SR_TID.Y ;  /* 0x00000000000d7919 */ /* 0x000ea20000002200 */
[----:B------:R-:W3:Y:S05]  /*0060*/  LDCU.64 UR16, c[0x0][0x358] ;  /* 0x00006b00ff1077ac */ /* 0x000eea0008000a00 */
[----:B------:R-:W0:Y:S08]  /*0070*/  S2UR UR4, SR_CTAID.X ;  /* 0x00000000000479c3 */ /* 0x000e300000002500 */
[----:B------:R-:W2:Y:S01]  /*0080*/  S2UR UR5, SR_CTAID.Y ;  /* 0x00000000000579c3 */ /* 0x000ea20000002600 */
[----:B-1----:R-:W-:-:S07]  /*0090*/  UISETP.GE.AND UP0, UPT, UR18, 0x1, UPT ;  /* 0x000000011200788c */ /* 0x002fce000bf06270 */
[----:B------:R-:W2:Y:S01]  /*00a0*/  LDC R2, c[0x0][0x364] ;  /* 0x0000d900ff027b82 */ /* 0x000ea20000000800 */
[----:B0-----:R-:W-:Y:S02]  /*00b0*/  IMAD R0, R3, UR4, R0 ;  /* 0x0000000403007c24 */ /* 0x001fe4000f8e0200 */
[----:B--2---:R-:W-:Y:S01]  /*00c0*/  IMAD R13, R2, UR5, R13 ;  /* 0x00000005020d7c24 */ /* 0x004fe2000f8e020d */
[----:B---3--:R-:W-:Y:S06]  /*00d0*/  BRA.U !UP0, `(.L_x_0) ;  /* 0x0000000908687547 */ /* 0x008fec000b800000 */
[----:B------:R-:W-:Y:S02]  /*00e0*/  UISETP.GE.U32.AND UP1, UPT, UR18, 0x8, UPT ;  /* 0x000000081200788c */ /* 0x000fe4000bf26070 */
[----:B------:R-:W-:Y:S01]  /*00f0*/  IMAD R5, R13, UR18, RZ ;  /* 0x000000120d057c24 */ /* 0x000fe2000f8e02ff */
[----:B------:R-:W-:Y:S01]  /*0100*/  ULOP3.LUT UR19, UR18, 0x7, URZ, 0xc0, !UPT ;  /* 0x0000000712137892 */ /* 0x000fe2000f8ec0ff */
[----:B------:R-:W-:Y:S01]  /*0110*/  MOV R12, RZ ;  /* 0x000000ff000c7202 */ /* 0x000fe20000000f00 */
[----:B------:R-:W-:Y:S02]  /*0120*/  UMOV UR4, URZ ;  /* 0x000000ff00047c82 */ /* 0x000fe40008000000 */
[----:B------:R-:W-:Y:S02]  /*0130*/  UISETP.NE.AND UP0, UPT, UR19, URZ, UPT ;  /* 0x000000ff1300728c */ /* 0x000fe4000bf05270 */
[----:B------:R-:W-:Y:S09]  /*0140*/  BRA.U !UP1, `(.L_x_1) ;  /* 0x0000000509047547 */ /* 0x000ff2000b800000 */
[----:B------:R-:W0:Y:S01]  /*0150*/  LDC.64 R2, c[0x0][0x388] ;  /* 0x0000e200ff027b82 */ /* 0x000e220000000a00 */
[----:B------:R-:W1:Y:S01]  /*0160*/  LDCU.64 UR20, c[0x0][0x390] ;  /* 0x00007200ff1477ac */ /* 0x000e620008000a00 */
[----:B------:R-:W-:Y:S02]  /*0170*/  MOV R12, RZ ;  /* 0x000000ff000c7202 */ /* 0x000fe40000000f00 */
[----:B------:R-:W-:Y:S01]  /*0180*/  MOV R14, R0 ;  /* 0x00000000000e7202 */ /* 0x000fe20000000f00 */
[----:B------:R-:W-:-:S04]  /*0190*/  ULOP3.LUT UR4, UR18, 0x7ffffff8, URZ, 0xc0, !UPT ;  /* 0x7ffffff812047892 */ /* 0x000fc8000f8ec0ff */
[----:B------:R-:W-:Y:S02]  /*01a0*/  UIADD3 UR5, UPT, UPT, -UR4, URZ, URZ ;  /* 0x000000ff04057290 */ /* 0x000fe4000fffe1ff */
[----:B-1----:R-:W-:Y:S02]  /*01b0*/  UIMAD.WIDE.U32 UR6, UR18, 0xc, UR20 ;  /* 0x0000000c120678a5 */ /* 0x002fe4000f8e0014 */
[----:B------:R-:W-:Y:S02]  /*01c0*/  UIMAD.WIDE.U32 UR8, UR18, 0x10, UR20 ;  /* 0x00000010120878a5 */ /* 0x000fe4000f8e0014 */
[----:B------:R-:W-:Y:S01]  /*01d0*/  UIMAD.WIDE.U32 UR10, UR18, 0x14, UR20 ;  /* 0x00000014120a78a5 */ /* 0x000fe2000f8e0014 */
[----:B0-----:R-:W-:Y:S01]  /*01e0*/  IMAD.WIDE.U32 R2, R5, 0x4, R2 ;  /* 0x0000000405027825 */ /* 0x001fe200078e0002 */
[----:B------:R-:W-:Y:S02]  /*01f0*/  UIMAD.WIDE.U32 UR12, UR18, 0x18, UR20 ;  /* 0x00000018120c78a5 */ /* 0x000fe4000f8e0014 */
[----:B------:R-:W-:Y:S01]  /*0200*/  UIMAD.WIDE.U32 UR14, UR18, 0x1c, UR20 ;  /* 0x0000001c120e78a5 */ /* 0x000fe2000f8e0014 */
[----:B------:R-:W-:-:S04]  /*0210*/  IADD3 R2, P0, PT, R2, 0x10, RZ ;  /* 0x0000001002027810 */ /* 0x000fc80007f1e0ff */
[----:B------:R-:W-:-:S09]  /*0220*/  IADD3.X R3, PT, PT, RZ, R3, RZ, P0, !PT ;  /* 0x00000003ff037210 */ /* 0x000fd200007fe4ff */
.L_x_2:
[----:B------:R-:W-:Y:S01]  /*0230*/  HFMA2 R23, -RZ, RZ, 0, 2.384185791015625e-07 ;  /* 0x00000004ff177431 */ /* 0x000fe200000001ff */
[----:B------:R-:W-:Y:S01]  /*0240*/  UIMAD.WIDE.U32 UR24, UR18, 0x4, UR20 ;  /* 0x00000004121878a5 */ /* 0x000fe2000f8e0014 */
[----:B------:R-:W2:Y:S01]  /*0250*/  LDG.E R21, desc[UR16][R2.64+-0x10] ;  /* 0xfffff01002157981 */ /* 0x000ea2000c1e1900 */
[----:B------:R-:W-:Y:S01]  /*0260*/  UIMAD.WIDE.U32 UR22, UR18, 0x8, UR20 ;  /* 0x00000008121678a5 */ /* 0x000fe2000f8e0014 */
[----:B------:R-:W-:Y:S01]  /*0270*/  HFMA2 R5, -RZ, RZ, 0, 2.384185791015625e-07 ;  /* 0x00000004ff057431 */ /* 0x000fe200000001ff */
[----:B------:R-:W-:Y:S01]  /*0280*/  MOV R11, 0x4 ;  /* 0x00000004000b7802 */ /* 0x000fe20000000f00 */
[----:B------:R-:W3:Y:S01]  /*0290*/  LDG.E R19, desc[UR16][R2.64+-0xc] ;  /* 0xfffff41002137981 */ /* 0x000ee2000c1e1900 */
[----:B------:R-:W-:Y:S02]  /*02a0*/  MOV R8, UR24 ;  /* 0x0000001800087c02 */ /* 0x000fe40008000f00 */
[----:B------:R-:W-:Y:S01]  /*02b0*/  MOV R9, UR25 ;  /* 0x0000001900097c02 */ /* 0x000fe20008000f00 */
[C---:B------:R-:W-:Y:S01]  /*02c0*/  IMAD.WIDE R22, R14.reuse, R23, UR20 ;  /* 0x000000140e167e25 */ /* 0x040fe2000f8e0217 */
[----:B------:R-:W-:Y:S01]  /*02d0*/  MOV R24, UR22 ;  /* 0x0000001600187c02 */ /* 0x000fe20008000f00 */
[----:B------:R-:W4:Y:S01]  /*02e0*/  LDG.E R17, desc[UR16][R2.64+-0x8] ;  /* 0xfffff81002117981 */ /* 0x000f22000c1e1900 */
[----:B------:R-:W-:Y:S01]  /*02f0*/  MOV R25, UR23 ;  /* 0x0000001700197c02 */ /* 0x000fe20008000f00 */
[----:B------:R-:W-:-:S02]  /*0300*/  IMAD.WIDE R8, R14, 0x4, R8 ;  /* 0x000000040e087825 */ /* 0x000fc400078e0208 */
[----:B------:R-:W2:Y:S02]  /*0310*/  LDG.E R22, desc[UR16][R22.64] ;  /* 0x0000001016167981 */ /* 0x000ea4000c1e1900 */
[C---:B------:R-:W-:Y:S02]  /*0320*/  IMAD.WIDE R24, R14.reuse, 0x4, R24 ;  /* 0x000000040e187825 */ /* 0x040fe400078e0218 */
[----:B------:R0:W3:Y:S02]  /*0330*/  LDG.E R20, desc[UR16][R8.64] ;  /* 0x0000001008147981 */ /* 0x0000e4000c1e1900 */
[C---:B------:R-:W-:Y:S01]  /*0340*/  IMAD.WIDE R10, R14.reuse, R11, UR6 ;  /* 0x000000060e0a7e25 */ /* 0x040fe2000f8e020b */
[----:B------:R-:W-:Y:S01]  /*0350*/  MOV R7, 0x4 ;  /* 0x0000000400077802 */ /* 0x000fe20000000f00 */
[----:B------:R-:W4:Y:S02]  /*0360*/  LDG.E R18, desc[UR16][R24.64] ;  /* 0x0000001018127981 */ /* 0x000f24000c1e1900 */
[----:B------:R-:W-:-:S02]  /*0370*/  IMAD.WIDE R4, R14, R5, UR8 ;  /* 0x000000080e047e25 */ /* 0x000fc4000f8e0205 */
[----:B------:R1:W5:Y:S02]  /*0380*/  LDG.E R16, desc[UR16][R10.64] ;  /* 0x000000100a107981 */ /* 0x000364000c1e1900 */
[----:B0-----:R-:W-:Y:S02]  /*0390*/  HFMA2 R9, -RZ, RZ, 0, 2.384185791015625e-07 ;  /* 0x00000004ff097431 */ /* 0x001fe400000001ff */
[----:B------:R-:W5:Y:S01]  /*03a0*/  LDG.E R15, desc[UR16][R2.64+-0x4] ;  /* 0xfffffc10020f7981 */ /* 0x000f62000c1e1900 */
[C---:B------:R-:W-:Y:S01]  /*03b0*/  IMAD.WIDE R6, R14.reuse, R7, UR10 ;  /* 0x0000000a0e067e25 */ /* 0x040fe2000f8e0207 */
[----:B------:R-:W-:Y:S02]  /*03c0*/  MOV R27, 0x4 ;  /* 0x00000004001b7802 */ /* 0x000fe40000000f00 */
[----:B------:R0:W5:Y:S04]  /*03d0*/  LDG.E R4, desc[UR16][R4.64] ;  /* 0x0000001004047981 */ /* 0x000168000c1e1900 */
[----:B------:R-:W5:Y:S01]  /*03e0*/  LDG.E R23, desc[UR16][R2.64] ;  /* 0x0000001002177981 */ /* 0x000f62000c1e1900 */
[----:B------:R-:W-:-:S03]  /*03f0*/  IMAD.WIDE R8, R14, R9, UR12 ;  /* 0x0000000c0e087e25 */ /* 0x000fc6000f8e0209 */
[----:B------:R-:W5:Y:S01]  /*0400*/  LDG.E R7, desc[UR16][R6.64] ;  /* 0x0000001006077981 */ /* 0x000f62000c1e1900 */
[----:B-1----:R-:W-:-:S03]  /*0410*/  IMAD.WIDE R10, R14, R27, UR14 ;  /* 0x0000000e0e0a7e25 */ /* 0x002fc6000f8e021b */
[----:B------:R-:W5:Y:S04]  /*0420*/  LDG.E R24, desc[UR16][R2.64+0x4] ;  /* 0x0000041002187981 */ /* 0x000f68000c1e1900 */
[----:B------:R-:W5:Y:S04]  /*0430*/  LDG.E R8, desc[UR16][R8.64] ;  /* 0x0000001008087981 */ /* 0x000f68000c1e1900 */
[----:B------:R-:W5:Y:S04]  /*0440*/  LDG.E R25, desc[UR16][R2.64+0x8] ;  /* 0x0000081002197981 */ /* 0x000f68000c1e1900 */
[----:B------:R-:W5:Y:S04]  /*0450*/  LDG.E R10, desc[UR16][R10.64] ;  /* 0x000000100a0a7981 */ /* 0x000f68000c1e1900 */
[----:B------:R1:W5:Y:S01]  /*0460*/  LDG.E R27, desc[UR16][R2.64+0xc] ;  /* 0x00000c10021b7981 */ /* 0x000362000c1e1900 */
[----:B------:R-:W-:-:S04]  /*0470*/  UIADD3 UR5, UPT, UPT, UR5, 0x8, URZ ;  /* 0x0000000805057890 */ /* 0x000fc8000fffe0ff */
[----:B------:R-:W-:Y:S01]  /*0480*/  UISETP.NE.AND UP1, UPT, UR5, URZ, UPT ;  /* 0x000000ff0500728c */ /* 0x000fe2000bf25270 */
[----:B0-----:R-:W-:Y:S02]  /*0490*/  MOV R5, UR18 ;  /* 0x0000001200057c02 */ /* 0x001fe40008000f00 */
[----:B-1----:R-:W-:Y:S02]  /*04a0*/  IADD3 R2, P0, PT, R2, 0x20, RZ ;  /* 0x0000002002027810 */ /* 0x002fe40007f1e0ff */
[----:B------:R-:W-:Y:S02]  /*04b0*/  LEA R14, R5, R14, 0x3 ;  /* 0x0000000e050e7211 */ /* 0x000fe400078e18ff */
[----:B------:R-:W-:Y:S01]  /*04c0*/  IADD3.X R3, PT, PT, RZ, R3, RZ, P0, !PT ;  /* 0x00000003ff037210 */ /* 0x000fe200007fe4ff */
[----:B--2---:R-:W-:-:S04]  /*04d0*/  FFMA R22, R21, R22, R12 ;  /* 0x0000001615167223 */ /* 0x004fc8000000000c */
[----:B---3--:R-:W-:-:S04]  /*04e0*/  FFMA R20, R19, R20, R22 ;  /* 0x0000001413147223 */ /* 0x008fc80000000016 */
[----:B----4-:R-:W-:-:S04]  /*04f0*/  FFMA R18, R17, R18, R20 ;  /* 0x0000001211127223 */ /* 0x010fc80000000014 */
[----:B-----5:R-:W-:-:S04]  /*0500*/  FFMA R16, R15, R16, R18 ;  /* 0x000000100f107223 */ /* 0x020fc80000000012 */
[----:B------:R-:W-:-:S04]  /*0510*/  FFMA R23, R23, R4, R16 ;  /* 0x0000000417177223 */ /* 0x000fc80000000010 */
[----:B------:R-:W-:-:S04]  /*0520*/  FFMA R24, R24, R7, R23 ;  /* 0x0000000718187223 */ /* 0x000fc80000000017 */
[----:B------:R-:W-:-:S04]  /*0530*/  FFMA R8, R25, R8, R24 ;  /* 0x0000000819087223 */ /* 0x000fc80000000018 */
[----:B------:R-:W-:Y:S01]  /*0540*/  FFMA R12, R27, R10, R8 ;  /* 0x0000000a1b0c7223 */ /* 0x000fe20000000008 */
[----:B------:R-:W-:Y:S06]  /*0550*/  BRA.U UP1, `(.L_x_2) ;  /* 0xfffffffd01347547 */ /* 0x000fec000b83ffff */
.L_x_1:
[----:B------:R-:W-:Y:S05]  /*0560*/  BRA.U !UP0, `(.L_x_0) ;  /* 0x0000000508447547 */ /* 0x000fea000b800000 */
[----:B------:R-:W-:Y:S01]  /*0570*/  UISETP.GE.U32.AND UP0, UPT, UR19, 0x4, UPT ;  /* 0x000000041300788c */ /* 0x000fe2000bf06070 */
[----:B------:R-:W-:Y:S01]  /*0580*/  IMAD R2, R13, UR18, RZ ;  /* 0x000000120d027c24 */ /* 0x000fe2000f8e02ff */
[----:B------:R-:W-:-:S04]  /*0590*/  ULOP3.LUT UR5, UR18, 0x3, URZ, 0xc0, !UPT ;  /* 0x0000000312057892 */ /* 0x000fc8000f8ec0ff */
[----:B------:R-:W-:-:S03]  /*05a0*/  UISETP.NE.AND UP1, UPT, UR5, URZ, UPT ;  /* 0x000000ff0500728c */ /* 0x000fc6000bf25270 */
[----:B------:R-:W-:Y:S08]  /*05b0*/  BRA.U !UP0, `(.L_x_3) ;  /* 0x00000001087c7547 */ /* 0x000ff0000b800000 */
[----:B------:R-:W0:Y:S01]  /*05c0*/  LDC.64 R6, c[0x0][0x390] ;  /* 0x0000e400ff067b82 */ /* 0x000e220000000a00 */
[----:B------:R-:W1:Y:S01]  /*05d0*/  LDCU.64 UR6, c[0x0][0x388] ;  /* 0x00007100ff0677ac */ /* 0x000e620008000a00 */
[----:B------:R-:W-:Y:S01]  /*05e0*/  IMAD.U32 R5, RZ, RZ, UR4 ;  /* 0x00000004ff057e24 */ /* 0x000fe2000f8e00ff */
[C---:B------:R-:W-:Y:S02]  /*05f0*/  IADD3 R3, PT, PT, R2.reuse, UR4, RZ ;  /* 0x0000000402037c10 */ /* 0x040fe4000fffe0ff */
[----:B------:R-:W-:Y:S01]  /*0600*/  MOV R11, UR18 ;  /* 0x00000012000b7c02 */ /* 0x000fe20008000f00 */
[----:B------:R-:W-:Y:S01]  /*0610*/  IMAD R5, R5, UR18, R0 ;  /* 0x0000001205057c24 */ /* 0x000fe2000f8e0200 */
[----:B------:R-:W-:Y:S01]  /*0620*/  IADD3 R14, P0, PT, R2, UR4, RZ ;  /* 0x00000004020e7c10 */ /* 0x000fe2000ff1e0ff */
[----:B------:R-:W2:Y:S01]  /*0630*/  LDC.64 R8, c[0x0][0x388] ;  /* 0x0000e200ff087b82 */ /* 0x000ea20000000a00 */
[----:B------:R-:W-:Y:S02]  /*0640*/  MOV R15, UR18 ;  /* 0x00000012000f7c02 */ /* 0x000fe40008000f00 */
[----:B------:R-:W-:Y:S01]  /*0650*/  MOV R17, UR18 ;  /* 0x0000001200117c02 */ /* 0x000fe20008000f00 */
[----:B0-----:R-:W-:-:S04]  /*0660*/  IMAD.WIDE R6, R5, 0x4, R6 ;  /* 0x0000000405067825 */ /* 0x001fc800078e0206 */
[----:B------:R-:W-:Y:S02]  /*0670*/  IMAD.WIDE.U32 R10, R11, 0x4, R6 ;  /* 0x000000040b0a7825 */ /* 0x000fe400078e0006 */
[----:B------:R-:W3:Y:S02]  /*0680*/  LDG.E R6, desc[UR16][R6.64] ;  /* 0x0000001006067981 */ /* 0x000ee4000c1e1900 */
[----:B--2---:R-:W-:Y:S01]  /*0690*/  IMAD.WIDE.U32 R8, R3, 0x4, R8 ;  /* 0x0000000403087825 */ /* 0x004fe200078e0008 */
[----:B------:R-:W-:Y:S02]  /*06a0*/  IADD3.X R3, PT, PT, RZ, RZ, RZ, P0, !PT ;  /* 0x000000ffff037210 */ /* 0x000fe400007fe4ff */
[----:B-1----:R-:W-:-:S03]  /*06b0*/  LEA R4, P0, R14, UR6, 0x2 ;  /* 0x000000060e047c11 */ /* 0x002fc6000f8010ff */
[----:B------:R-:W3:Y:S01]  /*06c0*/  LDG.E R9, desc[UR16][R8.64] ;  /* 0x0000001008097981 */ /* 0x000ee2000c1e1900 */
[----:B------:R-:W-:Y:S01]  /*06d0*/  LEA.HI.X R5, R14, UR7, R3, 0x2, P0 ;  /* 0x000000070e057c11 */ /* 0x000fe200080f1403 */
[----:B------:R-:W-:Y:S02]  /*06e0*/  IMAD.WIDE.U32 R14, R15, 0x4, R10 ;  /* 0x000000040f0e7825 */ /* 0x000fe400078e000a */
[----:B------:R-:W2:Y:S04]  /*06f0*/  LDG.E R3, desc[UR16][R10.64] ;  /* 0x000000100a037981 */ /* 0x000ea8000c1e1900 */
[----:B------:R-:W2:Y:S01]  /*0700*/  LDG.E R18, desc[UR16][R4.64+0x4] ;  /* 0x0000041004127981 */ /* 0x000ea2000c1e1900 */
[----:B------:R-:W-:-:S03]  /*0710*/  IMAD.WIDE.U32 R16, R17, 0x4, R14 ;  /* 0x0000000411107825 */ /* 0x000fc600078e000e */
[----:B------:R-:W4:Y:S04]  /*0720*/  LDG.E R19, desc[UR16][R14.64] ;  /* 0x000000100e137981 */ /* 0x000f28000c1e1900 */
[----:B------:R-:W4:Y:S04]  /*0730*/  LDG.E R20, desc[UR16][R4.64+0x8] ;  /* 0x0000081004147981 */ /* 0x000f28000c1e1900 */
[----:B------:R-:W5:Y:S04]  /*0740*/  LDG.E R22, desc[UR16][R4.64+0xc] ;  /* 0x00000c1004167981 */ /* 0x000f68000c1e1900 */
[----:B------:R-:W5:Y:S01]  /*0750*/  LDG.E R16, desc[UR16][R16.64] ;  /* 0x0000001010107981 */ /* 0x000f62000c1e1900 */
[----:B------:R-:W-:Y:S01]  /*0760*/  UIADD3 UR4, UPT, UPT, UR4, 0x4, URZ ;  /* 0x0000000404047890 */ /* 0x000fe2000fffe0ff */
[----:B---3--:R-:W-:-:S04]  /*0770*/  FFMA R9, R9, R6, R12 ;  /* 0x0000000609097223 */ /* 0x008fc8000000000c */
[----:B--2---:R-:W-:-:S04]  /*0780*/  FFMA R3, R18, R3, R9 ;  /* 0x0000000312037223 */ /* 0x004fc80000000009 */
[----:B----4-:R-:W-:-:S04]  /*0790*/  FFMA R3, R20, R19, R3 ;  /* 0x0000001314037223 */ /* 0x010fc80000000003 */
[----:B-----5:R-:W-:-:S07]  /*07a0*/  FFMA R12, R22, R16, R3 ;  /* 0x00000010160c7223 */ /* 0x020fce0000000003 */
.L_x_3:
[----:B------:R-:W-:Y:S05]  /*07b0*/  BRA.U !UP1, `(.L_x_0) ;  /* 0x0000000109b07547 */ /* 0x000fea000b800000 */
[----:B------:R-:W-:Y:S01]  /*07c0*/  UISETP.NE.AND UP0, UPT, UR5, 0x1, UPT ;  /* 0x000000010500788c */ /* 0x000fe2000bf05270 */
[----:B------:R-:W-:Y:S01]  /*07d0*/  MOV R9, UR4 ;  /* 0x0000000400097c02 */ /* 0x000fe20008000f00 */
[----:B------:R-:W-:Y:S02]  /*07e0*/  ULOP3.LUT UR5, UR18, 0x1, URZ, 0xc0, !UPT ;  /* 0x0000000112057892 */ /* 0x000fe4000f8ec0ff */
[----:B------:R-:W-:Y:S02]  /*07f0*/  MOV R17, UR18 ;  /* 0x0000001200117c02 */ /* 0x000fe40008000f00 */
[----:B------:R-:W-:Y:S01]  /*0800*/  UISETP.NE.U32.AND UP1, UPT, UR5, 0x1, UPT ;  /* 0x000000010500788c */ /* 0x000fe2000bf25070 */
[----:B------:R-:W-:-:S04]  /*0810*/  PLOP3.LUT P1, PT, PT, PT, UP0, 0x80, 0x8 ;  /* 0x000000000008781c */ /* 0x000fc80003f2f008 */
[----:B------:R-:W0:Y:S01]  /*0820*/  @UP0 LDCU.64 UR6, c[0x0][0x388] ;  /* 0x00007100ff0607ac */ /* 0x000e220008000a00 */
[----:B------:R-:W-:Y:S01]  /*0830*/  PLOP3.LUT P0, PT, PT, PT, UP1, 0x80, 0x8 ;  /* 0x000000000008781c */ /* 0x000fe20003f0f018 */
[----:B------:R-:W1:Y:S01]  /*0840*/  @UP0 LDCU.64 UR8, c[0x0][0x390] ;  /* 0x00007200ff0807ac */ /* 0x000e620008000a00 */
[----:B------:R-:W2:Y:S06]  /*0850*/  @UP0 LDCU.64 UR10, c[0x0][0x388] ;  /* 0x00007100ff0a07ac */ /* 0x000eac0008000a00 */
[C---:B------:R-:W-:Y:S02]  /*0860*/  @P1 IADD3 R3, PT, PT, R2.reuse, UR4, RZ ;  /* 0x0000000402031c10 */ /* 0x040fe4000fffe0ff */
[----:B------:R-:W-:Y:S01]  /*0870*/  @P1 IADD3 R5, P2, PT, R2, UR4, RZ ;  /* 0x0000000402051c10 */ /* 0x000fe2000ff5e0ff */
[----:B------:R-:W3:Y:S03]  /*0880*/  @!UP1 LDCU.64 UR12, c[0x0][0x388] ;  /* 0x00007100ff0c97ac */ /* 0x000ee60008000a00 */
[----:B------:R-:W-:Y:S01]  /*0890*/  @P1 IADD3.X R8, PT, PT, RZ, RZ, RZ, P2, !PT ;  /* 0x000000ffff081210 */ /* 0x000fe200017fe4ff */
[----:B------:R-:W-:Y:S01]  /*08a0*/  @UP0 UIADD3 UR4, UPT, UPT, UR4, 0x2, URZ ;  /* 0x0000000204040890 */ /* 0x000fe2000fffe0ff */
[----:B0-----:R-:W-:-:S02]  /*08b0*/  MOV R14, UR6 ;  /* 0x00000006000e7c02 */ /* 0x001fc40008000f00 */
[----:B------:R-:W-:Y:S01]  /*08c0*/  MOV R15, UR7 ;  /* 0x00000007000f7c02 */ /* 0x000fe20008000f00 */
[----:B------:R-:W0:Y:S01]  /*08d0*/  @!UP1 LDCU.64 UR6, c[0x0][0x390] ;  /* 0x00007200ff0697ac */ /* 0x000e220008000a00 */
[----:B-1----:R-:W-:Y:S01]  /*08e0*/  MOV R7, UR9 ;  /* 0x0000000900077c02 */ /* 0x002fe20008000f00 */
[----:B------:R-:W-:Y:S02]  /*08f0*/  IMAD.U32 R6, RZ, RZ, UR8 ;  /* 0x00000008ff067e24 */ /* 0x000fe4000f8e00ff */
[----:B------:R-:W-:Y:S01]  /*0900*/  @P1 IMAD.WIDE.U32 R14, R3, 0x4, R14 ;  /* 0x00000004030e1825 */ /* 0x000fe200078e000e */
[----:B--2---:R-:W-:-:S03]  /*0910*/  @P1 LEA R4, P2, R5, UR10, 0x2 ;  /* 0x0000000a05041c11 */ /* 0x004fc6000f8410ff */
[----:B------:R-:W-:Y:S01]  /*0920*/  @P1 IMAD R3, R9, UR18, R0 ;  /* 0x0000001209031c24 */ /* 0x000fe2000f8e0200 */
[----:B------:R-:W-:-:S03]  /*0930*/  MOV R21, UR4 ;  /* 0x0000000400157c02 */ /* 0x000fc60008000f00 */
[----:B------:R-:W-:Y:S01]  /*0940*/  @P1 IMAD.WIDE R6, R3, 0x4, R6 ;  /* 0x0000000403061825 */ /* 0x000fe200078e0206 */
[----:B------:R-:W-:Y:S01]  /*0950*/  @P1 LEA.HI.X R5, R5, UR11, R8, 0x2, P2 ;  /* 0x0000000b05051c11 */ /* 0x000fe200090f1408 */
[----:B------:R-:W2:Y:S01]  /*0960*/  @P1 LDG.E R3, desc[UR16][R14.64] ;  /* 0x000000100e031981 */ /* 0x000ea2000c1e1900 */
[----:B---3--:R-:W-:Y:S01]  /*0970*/  MOV R8, UR12 ;  /* 0x0000000c00087c02 */ /* 0x008fe20008000f00 */
[----:B------:R-:W-:Y:S01]  /*0980*/  @!P0 IMAD R21, R21, UR18, R0 ;  /* 0x0000001215158c24 */ /* 0x000fe2000f8e0200 */
[----:B------:R-:W-:Y:S01]  /*0990*/  MOV R9, UR13 ;  /* 0x0000000d00097c02 */ /* 0x000fe20008000f00 */
[----:B------:R-:W-:Y:S01]  /*09a0*/  @P1 IMAD.WIDE.U32 R16, R17, 0x4, R6 ;  /* 0x0000000411101825 */ /* 0x000fe200078e0006 */
[----:B------:R-:W-:Y:S01]  /*09b0*/  @!P0 IADD3 R19, PT, PT, R2, UR4, RZ ;  /* 0x0000000402138c10 */ /* 0x000fe2000fffe0ff */
[----:B------:R-:W2:Y:S01]  /*09c0*/  @P1 LDG.E R6, desc[UR16][R6.64] ;  /* 0x0000001006061981 */ /* 0x000ea2000c1e1900 */
[----:B0-----:R-:W-:Y:S02]  /*09d0*/  MOV R10, UR6 ;  /* 0x00000006000a7c02 */ /* 0x001fe40008000f00 */
[----:B------:R-:W-:Y:S01]  /*09e0*/  MOV R11, UR7 ;  /* 0x00000007000b7c02 */ /* 0x000fe20008000f00 */
[----:B------:R-:W-:Y:S01]  /*09f0*/  @!P0 IMAD.WIDE.U32 R8, R19, 0x4, R8 ;  /* 0x0000000413088825 */ /* 0x000fe200078e0008 */
[----:B------:R-:W3:Y:S03]  /*0a00*/  @P1 LDG.E R16, desc[UR16][R16.64] ;  /* 0x0000001010101981 */ /* 0x000ee6000c1e1900 */
[----:B------:R-:W-:Y:S01]  /*0a10*/  @!P0 IMAD.WIDE R10, R21, 0x4, R10 ;  /* 0x00000004150a8825 */ /* 0x000fe200078e020a */
[----:B------:R-:W3:Y:S04]  /*0a20*/  @P1 LDG.E R4, desc[UR16][R4.64+0x4] ;  /* 0x0000041004041981 */ /* 0x000ee8000c1e1900 */
[----:B------:R-:W4:Y:S04]  /*0a30*/  @!P0 LDG.E R9, desc[UR16][R8.64] ;  /* 0x0000001008098981 */ /* 0x000f28000c1e1900 */
[----:B------:R-:W4:Y:S01]  /*0a40*/  @!P0 LDG.E R10, desc[UR16][R10.64] ;  /* 0x000000100a0a8981 */ /* 0x000f22000c1e1900 */
[----:B--2---:R-:W-:-:S04]  /*0a50*/  @P1 FFMA R3, R3, R6, R12 ;  /* 0x0000000603031223 */ /* 0x004fc8000000000c */
[----:B---3--:R-:W-:-:S04]  /*0a60*/  @P1 FFMA R12, R4, R16, R3 ;  /* 0x00000010040c1223 */ /* 0x008fc80000000003 */
[----:B----4-:R-:W-:-:S07]  /*0a70*/  @!P0 FFMA R12, R9, R10, R12 ;  /* 0x0000000a090c8223 */ /* 0x010fce000000000c */
.L_x_0:
[----:B------:R-:W0:Y:S01]  /*0a80*/  LDC.64 R2, c[0x0][0x398] ;  /* 0x0000e600ff027b82 */ /* 0x000e220000000a00 */
[----:B------:R-:W-:-:S04]  /*0a90*/  IMAD R13, R13, UR18, R0 ;  /* 0x000000120d0d7c24 */ /* 0x000fc8000f8e0200 */
[----:B0-----:R-:W-:-:S05]  /*0aa0*/  IMAD.WIDE R2, R13, 0x4, R2 ;  /* 0x000000040d027825 */ /* 0x001fca00078e0202 */
[----:B------:R-:W-:Y:S01]  /*0ab0*/  STG.E desc[UR16][R2.64], R12 ;  /* 0x0000000c02007986 */ /* 0x000fe2000c101910 */
[----:B------:R-:W-:Y:S05]  /*0ac0*/  EXIT ;  /* 0x000000000000794d */ /* 0x000fea0003800000 */
.L_x_4:
[----:B------:R-:W-:-:S00]  /*0ad0*/  BRA `(.L_x_4) ;  /* 0xfffffffc00fc7947 */ /* 0x000fc0000383ffff */
[----:B------:R-:W-:-:S00]  /*0ae0*/  NOP ;  /* 0x0000000000007918 */ /* 0x000fc00000000000 */
        /* <DEDUP_REMOVED lines=9> */
.L_x_5:


//--------------------- .nv.shared.reserved.0     --------------------------
	.section	.nv.shared.reserved.0,"aw",@nobits
	.weak		__nv_reservedSMEM_offset_0_alias
	.size		__nv_reservedSMEM_offset_0_alias, 0, 64
	.other		__nv_reservedSMEM_offset_0_alias,@"STO_CUDA_RESERVED_SHARED STV_DEFAULT"
__nv_reservedSMEM_offset_0_alias:
	.zero		0
	.zero		64


//--------------------- .nv.constant0._Z10kernel_mmmiPfS_S_ --------------------------
	.section	.nv.constant0._Z10kernel_mmmiPfS_S_,"a",@progbits
	.sectionflags	@""
	.align	4
.nv.constant0._Z10kernel_mmmiPfS_S_:
	.zero		928


//--------------------- SYMBOLS --------------------------

	.type		.nv.reservedSmem.offset0,@object
	.size		.nv.reservedSmem.offset0,0x4
